//
// Generated by NVIDIA NVVM Compiler
//
// Compiler Build ID: CL-36424714
// Cuda compilation tools, release 13.0, V13.0.88
// Based on NVVM 20.0.0
//

.version 9.0
.target sm_100
.address_size 64

	// .globl	_Z13cross_entropyiiPfS_S_

.visible .entry _Z13cross_entropyiiPfS_S_(
	.param .u32 _Z13cross_entropyiiPfS_S__param_0,
	.param .u32 _Z13cross_entropyiiPfS_S__param_1,
	.param .u64 .ptr .align 1 _Z13cross_entropyiiPfS_S__param_2,
	.param .u64 .ptr .align 1 _Z13cross_entropyiiPfS_S__param_3,
	.param .u64 .ptr .align 1 _Z13cross_entropyiiPfS_S__param_4
)
{
	.reg .pred 	%p<19>;
	.reg .b32 	%r<106>;
	.reg .b32 	%f<19>;
	.reg .b64 	%rd<18>;
	.reg .b64 	%fd<152>;

	ld.param.u32 	%r41, [_Z13cross_entropyiiPfS_S__param_0];
	ld.param.u32 	%r40, [_Z13cross_entropyiiPfS_S__param_1];
	ld.param.u64 	%rd4, [_Z13cross_entropyiiPfS_S__param_2];
	ld.param.u64 	%rd5, [_Z13cross_entropyiiPfS_S__param_3];
	ld.param.u64 	%rd3, [_Z13cross_entropyiiPfS_S__param_4];
	cvta.to.global.u64 	%rd1, %rd4;
	cvta.to.global.u64 	%rd2, %rd5;
	mov.u32 	%r42, %ctaid.x;
	mov.u32 	%r43, %ntid.x;
	mov.u32 	%r44, %tid.x;
	mad.lo.s32 	%r1, %r42, %r43, %r44;
	setp.ge.u32 	%p1, %r1, %r41;
	@%p1 bra 	$L__BB0_30;
	setp.lt.s32 	%p2, %r40, 1;
	mov.f32 	%f18, 0f00000000;
	@%p2 bra 	$L__BB0_29;
	mul.lo.s32 	%r2, %r40, %r1;
	mov.b32 	%r46, 1127219200;
	mov.b32 	%r47, -2147483648;
	mov.b64 	%fd1, {%r47, %r46};
	setp.eq.s32 	%p3, %r40, 1;
	mov.f64 	%fd148, 0d0000000000000000;
	mov.b32 	%r101, 0;
	@%p3 bra 	$L__BB0_20;
	and.b32  	%r101, %r40, 2147483646;
	neg.s32 	%r92, %r101;
	mov.f32 	%f18, 0f00000000;
	mov.u32 	%r91, %r2;
$L__BB0_4:
	mul.wide.u32 	%rd6, %r91, 4;
	add.s64 	%rd7, %rd2, %rd6;
	ld.global.f32 	%f2, [%rd7];
	add.s64 	%rd8, %rd1, %rd6;
	ld.global.f32 	%f13, [%rd8];
	cvt.f64.f32 	%fd32, %f13;
	max.f64 	%fd142, %fd32, 0d3EB0C6F7A0B5ED8D;
	{
	.reg .b32 %temp; 
	mov.b64 	{%temp, %r93}, %fd142;
	}
	{
	.reg .b32 %temp; 
	mov.b64 	{%r94, %temp}, %fd142;
	}
	setp.gt.s32 	%p4, %r93, 1048575;
	mov.b32 	%r95, -1023;
	@%p4 bra 	$L__BB0_6;
	mul.f64 	%fd142, %fd142, 0d4350000000000000;
	{
	.reg .b32 %temp; 
	mov.b64 	{%temp, %r93}, %fd142;
	}
	{
	.reg .b32 %temp; 
	mov.b64 	{%r94, %temp}, %fd142;
	}
	mov.b32 	%r95, -1077;
$L__BB0_6:
	add.s32 	%r51, %r93, -1;
	setp.gt.u32 	%p5, %r51, 2146435070;
	@%p5 bra 	$L__BB0_10;
	shr.u32 	%r54, %r93, 20;
	add.s32 	%r96, %r95, %r54;
	and.b32  	%r55, %r93, 1048575;
	or.b32  	%r56, %r55, 1072693248;
	mov.b64 	%fd143, {%r94, %r56};
	setp.lt.u32 	%p7, %r56, 1073127583;
	@%p7 bra 	$L__BB0_9;
	{
	.reg .b32 %temp; 
	mov.b64 	{%r57, %temp}, %fd143;
	}
	{
	.reg .b32 %temp; 
	mov.b64 	{%temp, %r58}, %fd143;
	}
	add.s32 	%r59, %r58, -1048576;
	mov.b64 	%fd143, {%r57, %r59};
	add.s32 	%r96, %r96, 1;
$L__BB0_9:
	add.f64 	%fd34, %fd143, 0dBFF0000000000000;
	add.f64 	%fd35, %fd143, 0d3FF0000000000000;
	rcp.approx.ftz.f64 	%fd36, %fd35;
	neg.f64 	%fd37, %fd35;
	fma.rn.f64 	%fd38, %fd37, %fd36, 0d3FF0000000000000;
	fma.rn.f64 	%fd39, %fd38, %fd38, %fd38;
	fma.rn.f64 	%fd40, %fd39, %fd36, %fd36;
	mul.f64 	%fd41, %fd34, %fd40;
	fma.rn.f64 	%fd42, %fd34, %fd40, %fd41;
	mul.f64 	%fd43, %fd42, %fd42;
	fma.rn.f64 	%fd44, %fd43, 0d3EB1380B3AE80F1E, 0d3ED0EE258B7A8B04;
	fma.rn.f64 	%fd45, %fd44, %fd43, 0d3EF3B2669F02676F;
	fma.rn.f64 	%fd46, %fd45, %fd43, 0d3F1745CBA9AB0956;
	fma.rn.f64 	%fd47, %fd46, %fd43, 0d3F3C71C72D1B5154;
	fma.rn.f64 	%fd48, %fd47, %fd43, 0d3F624924923BE72D;
	fma.rn.f64 	%fd49, %fd48, %fd43, 0d3F8999999999A3C4;
	fma.rn.f64 	%fd50, %fd49, %fd43, 0d3FB5555555555554;
	sub.f64 	%fd51, %fd34, %fd42;
	add.f64 	%fd52, %fd51, %fd51;
	neg.f64 	%fd53, %fd42;
	fma.rn.f64 	%fd54, %fd53, %fd34, %fd52;
	mul.f64 	%fd55, %fd40, %fd54;
	mul.f64 	%fd56, %fd43, %fd50;
	fma.rn.f64 	%fd57, %fd56, %fd42, %fd55;
	xor.b32  	%r60, %r96, -2147483648;
	mov.b32 	%r61, 1127219200;
	mov.b64 	%fd58, {%r60, %r61};
	sub.f64 	%fd59, %fd58, %fd1;
	fma.rn.f64 	%fd60, %fd59, 0d3FE62E42FEFA39EF, %fd42;
	fma.rn.f64 	%fd61, %fd59, 0dBFE62E42FEFA39EF, %fd60;
	sub.f64 	%fd62, %fd61, %fd42;
	sub.f64 	%fd63, %fd57, %fd62;
	fma.rn.f64 	%fd64, %fd59, 0d3C7ABC9E3B39803F, %fd63;
	add.f64 	%fd144, %fd60, %fd64;
	bra.uni 	$L__BB0_11;
$L__BB0_10:
	fma.rn.f64 	%fd33, %fd142, 0d7FF0000000000000, 0d7FF0000000000000;
	{
	.reg .b32 %temp; 
	mov.b64 	{%temp, %r52}, %fd142;
	}
	and.b32  	%r53, %r52, 2147483647;
	setp.eq.s32 	%p6, %r53, 0;
	selp.f64 	%fd144, 0dFFF0000000000000, %fd33, %p6;
$L__BB0_11:
	cvt.f64.f32 	%fd65, %f2;
	mul.f64 	%fd66, %fd144, %fd65;
	cvt.f64.f32 	%fd67, %f18;
	sub.f64 	%fd68, %fd67, %fd66;
	cvt.rn.f32.f64 	%f3, %fd68;
	add.s32 	%r63, %r91, 1;
	mul.wide.u32 	%rd9, %r63, 4;
	add.s64 	%rd10, %rd2, %rd9;
	ld.global.f32 	%f4, [%rd10];
	add.s64 	%rd11, %rd1, %rd9;
	ld.global.f32 	%f14, [%rd11];
	cvt.f64.f32 	%fd69, %f14;
	max.f64 	%fd145, %fd69, 0d3EB0C6F7A0B5ED8D;
	{
	.reg .b32 %temp; 
	mov.b64 	{%temp, %r97}, %fd145;
	}
	{
	.reg .b32 %temp; 
	mov.b64 	{%r98, %temp}, %fd145;
	}
	setp.gt.s32 	%p8, %r97, 1048575;
	mov.b32 	%r99, -1023;
	@%p8 bra 	$L__BB0_13;
	mul.f64 	%fd145, %fd145, 0d4350000000000000;
	{
	.reg .b32 %temp; 
	mov.b64 	{%temp, %r97}, %fd145;
	}
	{
	.reg .b32 %temp; 
	mov.b64 	{%r98, %temp}, %fd145;
	}
	mov.b32 	%r99, -1077;
$L__BB0_13:
	add.s32 	%r65, %r97, -1;
	setp.lt.u32 	%p9, %r65, 2146435071;
	@%p9 bra 	$L__BB0_15;
	fma.rn.f64 	%fd70, %fd145, 0d7FF0000000000000, 0d7FF0000000000000;
	{
	.reg .b32 %temp; 
	mov.b64 	{%temp, %r66}, %fd145;
	}
	and.b32  	%r67, %r66, 2147483647;
	setp.eq.s32 	%p10, %r67, 0;
	selp.f64 	%fd147, 0dFFF0000000000000, %fd70, %p10;
	bra.uni 	$L__BB0_18;
$L__BB0_15:
	shr.u32 	%r68, %r97, 20;
	add.s32 	%r100, %r99, %r68;
	and.b32  	%r69, %r97, 1048575;
	or.b32  	%r70, %r69, 1072693248;
	mov.b64 	%fd146, {%r98, %r70};
	setp.lt.u32 	%p11, %r70, 1073127583;
	@%p11 bra 	$L__BB0_17;
	{
	.reg .b32 %temp; 
	mov.b64 	{%r71, %temp}, %fd146;
	}
	{
	.reg .b32 %temp; 
	mov.b64 	{%temp, %r72}, %fd146;
	}
	add.s32 	%r73, %r72, -1048576;
	mov.b64 	%fd146, {%r71, %r73};
	add.s32 	%r100, %r100, 1;
$L__BB0_17:
	add.f64 	%fd71, %fd146, 0dBFF0000000000000;
	add.f64 	%fd72, %fd146, 0d3FF0000000000000;
	rcp.approx.ftz.f64 	%fd73, %fd72;
	neg.f64 	%fd74, %fd72;
	fma.rn.f64 	%fd75, %fd74, %fd73, 0d3FF0000000000000;
	fma.rn.f64 	%fd76, %fd75, %fd75, %fd75;
	fma.rn.f64 	%fd77, %fd76, %fd73, %fd73;
	mul.f64 	%fd78, %fd71, %fd77;
	fma.rn.f64 	%fd79, %fd71, %fd77, %fd78;
	mul.f64 	%fd80, %fd79, %fd79;
	fma.rn.f64 	%fd81, %fd80, 0d3EB1380B3AE80F1E, 0d3ED0EE258B7A8B04;
	fma.rn.f64 	%fd82, %fd81, %fd80, 0d3EF3B2669F02676F;
	fma.rn.f64 	%fd83, %fd82, %fd80, 0d3F1745CBA9AB0956;
	fma.rn.f64 	%fd84, %fd83, %fd80, 0d3F3C71C72D1B5154;
	fma.rn.f64 	%fd85, %fd84, %fd80, 0d3F624924923BE72D;
	fma.rn.f64 	%fd86, %fd85, %fd80, 0d3F8999999999A3C4;
	fma.rn.f64 	%fd87, %fd86, %fd80, 0d3FB5555555555554;
	sub.f64 	%fd88, %fd71, %fd79;
	add.f64 	%fd89, %fd88, %fd88;
	neg.f64 	%fd90, %fd79;
	fma.rn.f64 	%fd91, %fd90, %fd71, %fd89;
	mul.f64 	%fd92, %fd77, %fd91;
	mul.f64 	%fd93, %fd80, %fd87;
	fma.rn.f64 	%fd94, %fd93, %fd79, %fd92;
	xor.b32  	%r74, %r100, -2147483648;
	mov.b32 	%r75, 1127219200;
	mov.b64 	%fd95, {%r74, %r75};
	sub.f64 	%fd96, %fd95, %fd1;
	fma.rn.f64 	%fd97, %fd96, 0d3FE62E42FEFA39EF, %fd79;
	fma.rn.f64 	%fd98, %fd96, 0dBFE62E42FEFA39EF, %fd97;
	sub.f64 	%fd99, %fd98, %fd79;
	sub.f64 	%fd100, %fd94, %fd99;
	fma.rn.f64 	%fd101, %fd96, 0d3C7ABC9E3B39803F, %fd100;
	add.f64 	%fd147, %fd97, %fd101;
$L__BB0_18:
	cvt.f64.f32 	%fd102, %f4;
	mul.f64 	%fd103, %fd147, %fd102;
	cvt.f64.f32 	%fd104, %f3;
	sub.f64 	%fd105, %fd104, %fd103;
	cvt.rn.f32.f64 	%f18, %fd105;
	add.s32 	%r92, %r92, 2;
	add.s32 	%r91, %r91, 2;
	setp.ne.s32 	%p12, %r92, 0;
	@%p12 bra 	$L__BB0_4;
	cvt.f64.f32 	%fd148, %f18;
$L__BB0_20:
	and.b32  	%r76, %r40, 1;
	setp.eq.b32 	%p13, %r76, 1;
	not.pred 	%p14, %p13;
	@%p14 bra 	$L__BB0_29;
	add.s32 	%r78, %r101, %r2;
	mul.wide.u32 	%rd12, %r78, 4;
	add.s64 	%rd13, %rd2, %rd12;
	ld.global.f32 	%f7, [%rd13];
	add.s64 	%rd14, %rd1, %rd12;
	ld.global.f32 	%f15, [%rd14];
	cvt.f64.f32 	%fd106, %f15;
	max.f64 	%fd149, %fd106, 0d3EB0C6F7A0B5ED8D;
	{
	.reg .b32 %temp; 
	mov.b64 	{%temp, %r102}, %fd149;
	}
	{
	.reg .b32 %temp; 
	mov.b64 	{%r103, %temp}, %fd149;
	}
	setp.gt.s32 	%p15, %r102, 1048575;
	mov.b32 	%r104, -1023;
	@%p15 bra 	$L__BB0_23;
	mul.f64 	%fd149, %fd149, 0d4350000000000000;
	{
	.reg .b32 %temp; 
	mov.b64 	{%temp, %r102}, %fd149;
	}
	{
	.reg .b32 %temp; 
	mov.b64 	{%r103, %temp}, %fd149;
	}
	mov.b32 	%r104, -1077;
$L__BB0_23:
	add.s32 	%r80, %r102, -1;
	setp.lt.u32 	%p16, %r80, 2146435071;
	@%p16 bra 	$L__BB0_25;
	fma.rn.f64 	%fd107, %fd149, 0d7FF0000000000000, 0d7FF0000000000000;
	{
	.reg .b32 %temp; 
	mov.b64 	{%temp, %r81}, %fd149;
	}
	and.b32  	%r82, %r81, 2147483647;
	setp.eq.s32 	%p17, %r82, 0;
	selp.f64 	%fd151, 0dFFF0000000000000, %fd107, %p17;
	bra.uni 	$L__BB0_28;
$L__BB0_25:
	shr.u32 	%r83, %r102, 20;
	add.s32 	%r105, %r104, %r83;
	and.b32  	%r84, %r102, 1048575;
	or.b32  	%r85, %r84, 1072693248;
	mov.b64 	%fd150, {%r103, %r85};
	setp.lt.u32 	%p18, %r85, 1073127583;
	@%p18 bra 	$L__BB0_27;
	{
	.reg .b32 %temp; 
	mov.b64 	{%r86, %temp}, %fd150;
	}
	{
	.reg .b32 %temp; 
	mov.b64 	{%temp, %r87}, %fd150;
	}
	add.s32 	%r88, %r87, -1048576;
	mov.b64 	%fd150, {%r86, %r88};
	add.s32 	%r105, %r105, 1;
$L__BB0_27:
	add.f64 	%fd108, %fd150, 0dBFF0000000000000;
	add.f64 	%fd109, %fd150, 0d3FF0000000000000;
	rcp.approx.ftz.f64 	%fd110, %fd109;
	neg.f64 	%fd111, %fd109;
	fma.rn.f64 	%fd112, %fd111, %fd110, 0d3FF0000000000000;
	fma.rn.f64 	%fd113, %fd112, %fd112, %fd112;
	fma.rn.f64 	%fd114, %fd113, %fd110, %fd110;
	mul.f64 	%fd115, %fd108, %fd114;
	fma.rn.f64 	%fd116, %fd108, %fd114, %fd115;
	mul.f64 	%fd117, %fd116, %fd116;
	fma.rn.f64 	%fd118, %fd117, 0d3EB1380B3AE80F1E, 0d3ED0EE258B7A8B04;
	fma.rn.f64 	%fd119, %fd118, %fd117, 0d3EF3B2669F02676F;
	fma.rn.f64 	%fd120, %fd119, %fd117, 0d3F1745CBA9AB0956;
	fma.rn.f64 	%fd121, %fd120, %fd117, 0d3F3C71C72D1B5154;
	fma.rn.f64 	%fd122, %fd121, %fd117, 0d3F624924923BE72D;
	fma.rn.f64 	%fd123, %fd122, %fd117, 0d3F8999999999A3C4;
	fma.rn.f64 	%fd124, %fd123, %fd117, 0d3FB5555555555554;
	sub.f64 	%fd125, %fd108, %fd116;
	add.f64 	%fd126, %fd125, %fd125;
	neg.f64 	%fd127, %fd116;
	fma.rn.f64 	%fd128, %fd127, %fd108, %fd126;
	mul.f64 	%fd129, %fd114, %fd128;
	mul.f64 	%fd130, %fd117, %fd124;
	fma.rn.f64 	%fd131, %fd130, %fd116, %fd129;
	xor.b32  	%r89, %r105, -2147483648;
	mov.b32 	%r90, 1127219200;
	mov.b64 	%fd132, {%r89, %r90};
	sub.f64 	%fd133, %fd132, %fd1;
	fma.rn.f64 	%fd134, %fd133, 0d3FE62E42FEFA39EF, %fd116;
	fma.rn.f64 	%fd135, %fd133, 0dBFE62E42FEFA39EF, %fd134;
	sub.f64 	%fd136, %fd135, %fd116;
	sub.f64 	%fd137, %fd131, %fd136;
	fma.rn.f64 	%fd138, %fd133, 0d3C7ABC9E3B39803F, %fd137;
	add.f64 	%fd151, %fd134, %fd138;
$L__BB0_28:
	cvt.f64.f32 	%fd139, %f7;
	mul.f64 	%fd140, %fd151, %fd139;
	sub.f64 	%fd141, %fd148, %fd140;
	cvt.rn.f32.f64 	%f18, %fd141;
$L__BB0_29:
	cvta.to.global.u64 	%rd15, %rd3;
	mul.wide.u32 	%rd16, %r1, 4;
	add.s64 	%rd17, %rd15, %rd16;
	st.global.f32 	[%rd17], %f18;
$L__BB0_30:
	ret;

}


// ===== COMPILED SASS (sm_100) =====

	.target	sm_100

	.elftype	@"ET_EXEC"


//--------------------- .note.nv.tkinfo           --------------------------
	.section	.note.nv.tkinfo,"",@"SHT_NOTE"
	.sectionflags	@"SHF_NOTE_NV_TKINFO"
	.tkinfo
        /*0018*/ 	.word	0x00000002
        /*0030*/ 	.string	""
        /*0030*/ 	.string	"ptxas"
        /*0030*/ 	.string	"Cuda compilation tools, release 13.0, V13.0.88"
        /*0030*/ 	.string	"Build cuda_13.0.r13.0/compiler.36424714_0"
        /*0030*/ 	.string	"-arch sm_100 -m 64 "



//--------------------- .note.nv.cuinfo           --------------------------
	.section	.note.nv.cuinfo,"",@"SHT_NOTE"
	.sectionflags	@"SHF_NOTE_NV_CUINFO"
        /*0018*/ 	.short	0x0002
        /*001a*/ 	.short	0x0064
        /*001c*/ 	.short	0x0082
	.zero		2


//--------------------- .nv.info                  --------------------------
	.section	.nv.info,"",@"SHT_CUDA_INFO"
	.align	4


	//----- nvinfo : EIATTR_REGCOUNT
	.align		4
        /*0000*/ 	.byte	0x04, 0x2f
        /*0002*/ 	.short	(.L_1 - .L_0)
	.align		4
.L_0:
        /*0004*/ 	.word	index@(_Z13cross_entropyiiPfS_S_)
        /*0008*/ 	.word	0x0000001c


	//----- nvinfo : EIATTR_FRAME_SIZE
	.align		4
.L_1:
        /*000c*/ 	.byte	0x04, 0x11
        /*000e*/ 	.short	(.L_3 - .L_2)
	.align		4
.L_2:
        /*0010*/ 	.word	index@(_Z13cross_entropyiiPfS_S_)
        /*0014*/ 	.word	0x00000000


	//----- nvinfo : EIATTR_MIN_STACK_SIZE
	.align		4
.L_3:
        /*0018*/ 	.byte	0x04, 0x12
        /*001a*/ 	.short	(.L_5 - .L_4)
	.align		4
.L_4:
        /*001c*/ 	.word	index@(_Z13cross_entropyiiPfS_S_)
        /*0020*/ 	.word	0x00000000
.L_5:


//--------------------- .nv.compat                --------------------------
	.section	.nv.compat,"",@"SHT_CUDA_COMPAT_INFO"
	.align	4
        /*0000*/ 	.byte	0x02, 0x09, 0x00, 0x00, 0x02, 0x02, 0x01, 0x00, 0x02, 0x05, 0x05, 0x00, 0x03, 0x07, 0x01, 0x01
        /*0010*/ 	.byte	0x02, 0x03, 0x00, 0x00, 0x02, 0x06, 0x01, 0x00, 0x04, 0x0b, 0x08, 0x00, 0x01, 0x00, 0x00, 0x00
        /*0020*/ 	.byte	0x00, 0x00, 0x00, 0x00


//--------------------- .nv.info._Z13cross_entropyiiPfS_S_ --------------------------
	.section	.nv.info._Z13cross_entropyiiPfS_S_,"",@"SHT_CUDA_INFO"
	.sectionflags	@""
	.align	4


	//----- nvinfo : EIATTR_CUDA_API_VERSION
	.align		4
        /*0000*/ 	.byte	0x04, 0x37
        /*0002*/ 	.short	(.L_7 - .L_6)
.L_6:
        /*0004*/ 	.word	0x00000082


	//----- nvinfo : EIATTR_KPARAM_INFO
	.align		4
.L_7:
        /*0008*/ 	.byte	0x04, 0x17
        /*000a*/ 	.short	(.L_9 - .L_8)
.L_8:
        /*000c*/ 	.word	0x00000000
        /*0010*/ 	.short	0x0004
        /*0012*/ 	.short	0x0018
        /*0014*/ 	.byte	0x00, 0xf5, 0x21, 0x00


	//----- nvinfo : EIATTR_KPARAM_INFO
	.align		4
.L_9:
        /*0018*/ 	.byte	0x04, 0x17
        /*001a*/ 	.short	(.L_11 - .L_10)
.L_10:
        /*001c*/ 	.word	0x00000000
        /*0020*/ 	.short	0x0003
        /*0022*/ 	.short	0x0010
        /*0024*/ 	.byte	0x00, 0xf5, 0x21, 0x00


	//----- nvinfo : EIATTR_KPARAM_INFO
	.align		4
.L_11:
        /*0028*/ 	.byte	0x04, 0x17
        /*002a*/ 	.short	(.L_13 - .L_12)
.L_12:
        /*002c*/ 	.word	0x00000000
        /*0030*/ 	.short	0x0002
        /*0032*/ 	.short	0x0008
        /*0034*/ 	.byte	0x00, 0xf5, 0x21, 0x00


	//----- nvinfo : EIATTR_KPARAM_INFO
	.align		4
.L_13:
        /*0038*/ 	.byte	0x04, 0x17
        /*003a*/ 	.short	(.L_15 - .L_14)
.L_14:
        /*003c*/ 	.word	0x00000000
        /*0040*/ 	.short	0x0001
        /*0042*/ 	.short	0x0004
        /*0044*/ 	.byte	0x00, 0xf0, 0x11, 0x00


	//----- nvinfo : EIATTR_KPARAM_INFO
	.align		4
.L_15:
        /*0048*/ 	.byte	0x04, 0x17
        /*004a*/ 	.short	(.L_17 - .L_16)
.L_16:
        /*004c*/ 	.word	0x00000000
        /*0050*/ 	.short	0x0000
        /*0052*/ 	.short	0x0000
        /*0054*/ 	.byte	0x00, 0xf0, 0x11, 0x00


	//----- nvinfo : EIATTR_SPARSE_MMA_MASK
	.align		4
.L_17:
        /*0058*/ 	.byte	0x03, 0x50
        /*005a*/ 	.short	0x0000


	//----- nvinfo : EIATTR_MAXREG_COUNT
	.align		4
        /*005c*/ 	.byte	0x03, 0x1b
        /*005e*/ 	.short	0x00ff


	//----- nvinfo : EIATTR_MERCURY_ISA_VERSION
	.align		4
        /*0060*/ 	.byte	0x03, 0x5f
        /*0062*/ 	.short	0x0101


	//----- nvinfo : EIATTR_VRC_CTA_INIT_COUNT
	.align		4
        /*0064*/ 	.byte	0x02, 0x4a
	.zero		1
	.zero		1


	//----- nvinfo : EIATTR_EXIT_INSTR_OFFSETS
	.align		4
        /*0068*/ 	.byte	0x04, 0x1c
        /*006a*/ 	.short	(.L_19 - .L_18)


	//   ....[0]....
.L_18:
        /*006c*/ 	.word	0x00000070


	//   ....[1]....
        /*0070*/ 	.word	0x000015a0


	//----- nvinfo : EIATTR_CRS_STACK_SIZE
	.align		4
.L_19:
        /*0074*/ 	.byte	0x04, 0x1e
        /*0076*/ 	.short	(.L_21 - .L_20)
.L_20:
        /*0078*/ 	.word	0x00000000


	//----- nvinfo : EIATTR_CBANK_PARAM_SIZE
	.align		4
.L_21:
        /*007c*/ 	.byte	0x03, 0x19
        /*007e*/ 	.short	0x0020


	//----- nvinfo : EIATTR_PARAM_CBANK
	.align		4
        /*0080*/ 	.byte	0x04, 0x0a
        /*0082*/ 	.short	(.L_23 - .L_22)
	.align		4
.L_22:
        /*0084*/ 	.word	index@(.nv.constant0._Z13cross_entropyiiPfS_S_)
        /*0088*/ 	.short	0x0380
        /*008a*/ 	.short	0x0020


	//----- nvinfo : EIATTR_SW_WAR
	.align		4
.L_23:
        /*008c*/ 	.byte	0x04, 0x36
        /*008e*/ 	.short	(.L_25 - .L_24)
.L_24:
        /*0090*/ 	.word	0x00000008
.L_25:


//--------------------- .nv.callgraph             --------------------------
	.section	.nv.callgraph,"",@"SHT_CUDA_CALLGRAPH"
	.align	4
	.sectionentsize	8
	.align		4
        /*0000*/ 	.word	0x00000000
	.align		4
        /*0004*/ 	.word	0xffffffff
	.align		4
        /*0008*/ 	.word	0x00000000
	.align		4
        /*000c*/ 	.word	0xfffffffe
	.align		4
        /*0010*/ 	.word	0x00000000
	.align		4
        /*0014*/ 	.word	0xfffffffd
	.align		4
        /*0018*/ 	.word	0x00000000
	.align		4
        /*001c*/ 	.word	0xfffffffc


//--------------------- .text._Z13cross_entropyiiPfS_S_ --------------------------
	.section	.text._Z13cross_entropyiiPfS_S_,"ax",@progbits
	.align	128
        .global         _Z13cross_entropyiiPfS_S_
        .type           _Z13cross_entropyiiPfS_S_,@function
        .size           _Z13cross_entropyiiPfS_S_,(.L_x_11 - _Z13cross_entropyiiPfS_S_)
        .other          _Z13cross_entropyiiPfS_S_,@"STO_CUDA_ENTRY STV_DEFAULT"
_Z13cross_entropyiiPfS_S_:
.text._Z13cross_entropyiiPfS_S_:
[----:B------:R-:W-:Y:S01]  /*0000*/  LDC R1, c[0x0][0x37c] ;  /* 0x0000df00ff017b82 */ /* 0x000fe20000000800 */
[----:B------:R-:W0:Y:S07]  /*0010*/  S2R R3, SR_TID.X ;  /* 0x0000000000037919 */ /* 0x000e2e0000002100 */
[----:B------:R-:W0:Y:S01]  /*0020*/  S2UR UR4, SR_CTAID.X ;  /* 0x00000000000479c3 */ /* 0x000e220000002500 */
[----:B------:R-:W1:Y:S07]  /*0030*/  LDCU UR5, c[0x0][0x380] ;  /* 0x00007000ff0577ac */ /* 0x000e6e0008000800 */
[----:B------:R-:W0:Y:S02]  /*0040*/  LDC R0, c[0x0][0x360] ;  /* 0x0000d800ff007b82 */ /* 0x000e240000000800 */
[----:B0-----:R-:W-:-:S05]  /*0050*/  IMAD R0, R0, UR4, R3 ;  /* 0x0000000400007c24 */ /* 0x001fca000f8e0203 */
[----:B-1----:R-:W-:-:S13]  /*0060*/  ISETP.GE.U32.AND P0, PT, R0, UR5, PT ;  /* 0x0000000500007c0c */ /* 0x002fda000bf06070 */
[----:B------:R-:W-:Y:S05]  /*0070*/  @P0 EXIT ;  /* 0x000000000000094d */ /* 0x000fea0003800000 */
[----:B------:R-:W0:Y:S01]  /*0080*/  LDCU UR5, c[0x0][0x384] ;  /* 0x00007080ff0577ac */ /* 0x000e220008000800 */
[----:B------:R-:W-:Y:S01]  /*0090*/  IMAD.MOV.U32 R22, RZ, RZ, RZ ;  /* 0x000000ffff167224 */ /* 0x000fe200078e00ff */
[----:B------:R-:W1:Y:S01]  /*00a0*/  LDCU.64 UR8, c[0x0][0x358] ;  /* 0x00006b00ff0877ac */ /* 0x000e620008000a00 */
[----:B0-----:R-:W-:-:S09]  /*00b0*/  UISETP.GE.AND UP0, UPT, UR5, 0x1, UPT ;  /* 0x000000010500788c */ /* 0x001fd2000bf06270 */
[----:B-1----:R-:W-:Y:S05]  /*00c0*/  BRA.U !UP0, `(.L_x_0) ;  /* 0x0000001508287547 */ /* 0x002fea000b800000 */
[----:B------:R-:W-:Y:S02]  /*00d0*/  UISETP.NE.AND UP0, UPT, UR5, 0x1, UPT ;  /* 0x000000010500788c */ /* 0x000fe4000bf05270 */
[----:B------:R-:W-:Y:S01]  /*00e0*/  IMAD R6, R0, UR5, RZ ;  /* 0x0000000500067c24 */ /* 0x000fe2000f8e02ff */
[----:B------:R-:W-:Y:S01]  /*00f0*/  CS2R R2, SRZ ;  /* 0x0000000000027805 */ /* 0x000fe2000001ff00 */
[----:B------:R-:W-:-:S05]  /*0100*/  UMOV UR4, URZ ;  /* 0x000000ff00047c82 */ /* 0x000fca0008000000 */
[----:B------:R-:W-:Y:S05]  /*0110*/  BRA.U !UP0, `(.L_x_1) ;  /* 0x0000000d08607547 */ /* 0x000fea000b800000 */
[----:B------:R-:W0:Y:S01]  /*0120*/  LDC.64 R2, c[0x0][0x390] ;  /* 0x0000e400ff027b82 */ /* 0x000e220000000a00 */
[----:B------:R-:W-:Y:S01]  /*0130*/  ULOP3.LUT UR4, UR5, 0x7ffffffe, URZ, 0xc0, !UPT ;  /* 0x7ffffffe05047892 */ /* 0x000fe2000f8ec0ff */
[----:B------:R-:W-:Y:S02]  /*0140*/  IMAD.MOV.U32 R22, RZ, RZ, RZ ;  /* 0x000000ffff167224 */ /* 0x000fe400078e00ff */
[----:B------:R-:W-:Y:S01]  /*0150*/  IMAD.MOV.U32 R7, RZ, RZ, R6 ;  /* 0x000000ffff077224 */ /* 0x000fe200078e0006 */
[----:B------:R-:W-:-:S03]  /*0160*/  UIADD3 UR10, UPT, UPT, -UR4, URZ, URZ ;  /* 0x000000ff040a7290 */ /* 0x000fc6000fffe1ff */
[----:B------:R-:W1:Y:S09]  /*0170*/  LDC.64 R4, c[0x0][0x388] ;  /* 0x0000e200ff047b82 */ /* 0x000e720000000a00 */
.L_x_7:
[----:B-1----:R-:W-:-:S05]  /*0180*/  IMAD.WIDE.U32 R10, R7, 0x4, R4 ;  /* 0x00000004070a7825 */ /* 0x002fca00078e0004 */
[----:B--2---:R-:W2:Y:S01]  /*0190*/  LDG.E R12, desc[UR8][R10.64] ;  /* 0x000000080a0c7981 */ /* 0x004ea2000c1e1900 */
[----:B------:R-:W-:Y:S01]  /*01a0*/  UMOV UR6, 0xa0b5ed8d ;  /* 0xa0b5ed8d00067882 */ /* 0x000fe20000000000 */
[----:B------:R-:W-:Y:S01]  /*01b0*/  UMOV UR7, 0x3eb0c6f7 ;  /* 0x3eb0c6f700077882 */ /* 0x000fe20000000000 */
[----:B0-----:R-:W-:Y:S01]  /*01c0*/  IMAD.WIDE.U32 R8, R7, 0x4, R2 ;  /* 0x0000000407087825 */ /* 0x001fe200078e0002 */
[----:B------:R-:W-:Y:S02]  /*01d0*/  UMOV UR5, UR7 ;  /* 0x0000000700057c82 */ /* 0x000fe40008000000 */
[----:B------:R-:W-:Y:S02]  /*01e0*/  MOV R15, UR5 ;  /* 0x00000005000f7c02 */ /* 0x000fe40008000f00 */
[----:B------:R0:W5:Y:S01]  /*01f0*/  LDG.E R23, desc[UR8][R8.64] ;  /* 0x0000000808177981 */ /* 0x000162000c1e1900 */
[----:B------:R-:W-:Y:S01]  /*0200*/  BSSY.RECONVERGENT B0, `(.L_x_2) ;  /* 0x000005b000007945 */ /* 0x000fe20003800200 */
[----:B------:R-:W-:Y:S01]  /*0210*/  IMAD.MOV.U32 R18, RZ, RZ, -0x3ff ;  /* 0xfffffc01ff127424 */ /* 0x000fe200078e00ff */
[----:B--2---:R-:W1:Y:S02]  /*0220*/  F2F.F64.F32 R12, R12 ;  /* 0x0000000c000c7310 */ /* 0x004e640000201800 */
[----:B-1----:R-:W-:Y:S01]  /*0230*/  DSETP.MAX.AND P0, P1, R12, UR6, PT ;  /* 0x000000060c007e2a */ /* 0x002fe2000b90f000 */
[----:B------:R-:W-:-:S05]  /*0240*/  IMAD.MOV.U32 R14, RZ, RZ, R13 ;  /* 0x000000ffff0e7224 */ /* 0x000fca00078e000d */
[----:B------:R-:W-:Y:S01]  /*0250*/  FSEL R11, R14, UR5, P0 ;  /* 0x000000050e0b7c08 */ /* 0x000fe20008000000 */
[----:B------:R-:W-:Y:S02]  /*0260*/  UMOV UR5, UR6 ;  /* 0x0000000600057c82 */ /* 0x000fe40008000000 */
[----:B------:R-:W-:-:S04]  /*0270*/  SEL R10, R12, UR5, P0 ;  /* 0x000000050c0a7c07 */ /* 0x000fc80008000000 */
[----:B------:R-:W-:Y:S01]  /*0280*/  MOV R16, R10 ;  /* 0x0000000a00107202 */ /* 0x000fe20000000f00 */
[----:B0-----:R-:W-:Y:S01]  /*0290*/  IMAD.MOV.U32 R8, RZ, RZ, R10 ;  /* 0x000000ffff087224 */ /* 0x001fe200078e000a */
[----:B------:R-:W-:-:S04]  /*02a0*/  @P1 LOP3.LUT R11, R15, 0x80000, RZ, 0xfc, !PT ;  /* 0x000800000f0b1812 */ /* 0x000fc800078efcff */
[----:B------:R-:W-:Y:S01]  /*02b0*/  ISETP.GT.AND P0, PT, R11, 0xfffff, PT ;  /* 0x000fffff0b00780c */ /* 0x000fe20003f04270 */
[----:B------:R-:W-:Y:S01]  /*02c0*/  IMAD.MOV.U32 R9, RZ, RZ, R11 ;  /* 0x000000ffff097224 */ /* 0x000fe200078e000b */
[----:B------:R-:W-:-:S11]  /*02d0*/  MOV R19, R11 ;  /* 0x0000000b00137202 */ /* 0x000fd60000000f00 */
[----:B------:R-:W-:Y:S01]  /*02e0*/  @!P0 DMUL R8, R8, 1.80143985094819840000e+16 ;  /* 0x4350000008088828 */ /* 0x000fe20000000000 */
[----:B------:R-:W-:-:S09]  /*02f0*/  @!P0 IMAD.MOV.U32 R18, RZ, RZ, -0x435 ;  /* 0xfffffbcbff128424 */ /* 0x000fd200078e00ff */
[----:B------:R-:W-:Y:S02]  /*0300*/  @!P0 IMAD.MOV.U32 R19, RZ, RZ, R9 ;  /* 0x000000ffff138224 */ /* 0x000fe400078e0009 */
[----:B------:R-:W-:Y:S02]  /*0310*/  @!P0 IMAD.MOV.U32 R16, RZ, RZ, R8 ;  /* 0x000000ffff108224 */ /* 0x000fe400078e0008 */
[----:B------:R-:W-:-:S05]  /*0320*/  VIADD R11, R19, 0xffffffff ;  /* 0xffffffff130b7836 */ /* 0x000fca0000000000 */
[----:B------:R-:W-:-:S13]  /*0330*/  ISETP.GT.U32.AND P1, PT, R11, 0x7feffffe, PT ;  /* 0x7feffffe0b00780c */ /* 0x000fda0003f24070 */
[----:B---3--:R-:W-:Y:S05]  /*0340*/  @P1 BRA `(.L_x_3) ;  /* 0x0000000400001947 */ /* 0x008fea0003800000 */
[----:B------:R-:W-:Y:S01]  /*0350*/  LOP3.LUT R8, R19, 0xfffff, RZ, 0xc0, !PT ;  /* 0x000fffff13087812 */ /* 0x000fe200078ec0ff */
[----:B------:R-:W-:Y:S01]  /*0360*/  IMAD.MOV.U32 R14, RZ, RZ, RZ ;  /* 0x000000ffff0e7224 */ /* 0x000fe200078e00ff */
[----:B------:R-:W-:Y:S01]  /*0370*/  UMOV UR12, 0x3ae80f1e ;  /* 0x3ae80f1e000c7882 */ /* 0x000fe20000000000 */
[----:B------:R-:W-:Y:S01]  /*0380*/  IMAD.MOV.U32 R20, RZ, RZ, -0x748574fc ;  /* 0x8b7a8b04ff147424 */ /* 0x000fe200078e00ff */
[----:B------:R-:W-:Y:S01]  /*0390*/  LOP3.LUT R17, R8, 0x3ff00000, RZ, 0xfc, !PT ;  /* 0x3ff0000008117812 */ /* 0x000fe200078efcff */
[----:B------:R-:W-:Y:S01]  /*03a0*/  IMAD.MOV.U32 R21, RZ, RZ, 0x3ed0ee25 ;  /* 0x3ed0ee25ff157424 */ /* 0x000fe200078e00ff */
[----:B------:R-:W-:Y:S01]  /*03b0*/  UMOV UR13, 0x3eb1380b ;  /* 0x3eb1380b000d7882 */ /* 0x000fe20000000000 */
[----:B------:R-:W-:Y:S01]  /*03c0*/  UMOV UR14, 0x80000000 ;  /* 0x80000000000e7882 */ /* 0x000fe20000000000 */
[----:B------:R-:W-:Y:S01]  /*03d0*/  ISETP.GE.U32.AND P0, PT, R17, 0x3ff6a09f, PT ;  /* 0x3ff6a09f1100780c */ /* 0x000fe20003f06070 */
[----:B------:R-:W-:-:S12]  /*03e0*/  UMOV UR15, 0x43300000 ;  /* 0x43300000000f7882 */ /* 0x000fd80000000000 */
[----:B------:R-:W-:-:S05]  /*03f0*/  @P0 VIADD R9, R17, 0xfff00000 ;  /* 0xfff0000011090836 */ /* 0x000fca0000000000 */
[----:B------:R-:W-:-:S06]  /*0400*/  @P0 MOV R17, R9 ;  /* 0x0000000900110202 */ /* 0x000fcc0000000f00 */
[C---:B------:R-:W-:Y:S02]  /*0410*/  DADD R8, R16.reuse, 1 ;  /* 0x3ff0000010087429 */ /* 0x040fe40000000000 */
[----:B------:R-:W-:-:S04]  /*0420*/  DADD R16, R16, -1 ;  /* 0xbff0000010107429 */ /* 0x000fc80000000000 */
[----:B------:R-:W0:Y:S02]  /*0430*/  MUFU.RCP64H R15, R9 ;  /* 0x00000009000f7308 */ /* 0x000e240000001800 */
[----:B0-----:R-:W-:-:S08]  /*0440*/  DFMA R10, -R8, R14, 1 ;  /* 0x3ff00000080a742b */ /* 0x001fd0000000010e */
[----:B------:R-:W-:-:S08]  /*0450*/  DFMA R10, R10, R10, R10 ;  /* 0x0000000a0a0a722b */ /* 0x000fd0000000000a */
[----:B------:R-:W-:-:S08]  /*0460*/  DFMA R14, R14, R10, R14 ;  /* 0x0000000a0e0e722b */ /* 0x000fd0000000000e */
[----:B------:R-:W-:-:S08]  /*0470*/  DMUL R12, R16, R14 ;  /* 0x0000000e100c7228 */ /* 0x000fd00000000000 */
[----:B------:R-:W-:-:S08]  /*0480*/  DFMA R12, R16, R14, R12 ;  /* 0x0000000e100c722b */ /* 0x000fd0000000000c */
[----:B------:R-:W-:-:S08]  /*0490*/  DMUL R10, R12, R12 ;  /* 0x0000000c0c0a7228 */ /* 0x000fd00000000000 */
[----:B------:R-:W-:Y:S01]  /*04a0*/  DFMA R8, R10, UR12, R20 ;  /* 0x0000000c0a087c2b */ /* 0x000fe20008000014 */
[----:B------:R-:W-:Y:S01]  /*04b0*/  UMOV UR12, 0x9f02676f ;  /* 0x9f02676f000c7882 */ /* 0x000fe20000000000 */
[----:B------:R-:W-:Y:S01]  /*04c0*/  UMOV UR13, 0x3ef3b266 ;  /* 0x3ef3b266000d7882 */ /* 0x000fe20000000000 */
[----:B------:R-:W-:Y:S01]  /*04d0*/  LEA.HI R20, R19, R18, RZ, 0xc ;  /* 0x0000001213147211 */ /* 0x000fe200078f60ff */
[----:B------:R-:W-:Y:S01]  /*04e0*/  DADD R18, R16, -R12 ;  /* 0x0000000010127229 */ /* 0x000fe2000000080c */
[----:B------:R-:W-:Y:S02]  /*04f0*/  IMAD.MOV.U32 R21, RZ, RZ, 0x43300000 ;  /* 0x43300000ff157424 */ /* 0x000fe400078e00ff */
[----:B------:R-:W-:Y:S01]  /*0500*/  @P0 IADD3 R20, PT, PT, R20, 0x1, RZ ;  /* 0x0000000114140810 */ /* 0x000fe20007ffe0ff */
[----:B------:R-:W-:Y:S01]  /*0510*/  DFMA R8, R10, R8, UR12 ;  /* 0x0000000c0a087e2b */ /* 0x000fe20008000008 */
[----:B------:R-:W-:Y:S01]  /*0520*/  UMOV UR12, 0xa9ab0956 ;  /* 0xa9ab0956000c7882 */ /* 0x000fe20000000000 */
[----:B------:R-:W-:Y:S01]  /*0530*/  UMOV UR13, 0x3f1745cb ;  /* 0x3f1745cb000d7882 */ /* 0x000fe20000000000 */
[----:B------:R-:W-:Y:S01]  /*0540*/  LOP3.LUT R20, R20, 0x80000000, RZ, 0x3c, !PT ;  /* 0x8000000014147812 */ /* 0x000fe200078e3cff */
[----:B------:R-:W-:-:S04]  /*0550*/  DADD R18, R18, R18 ;  /* 0x0000000012127229 */ /* 0x000fc80000000012 */
[----:B------:R-:W-:Y:S01]  /*0560*/  DFMA R8, R10, R8, UR12 ;  /* 0x0000000c0a087e2b */ /* 0x000fe20008000008 */
[----:B------:R-:W-:Y:S01]  /*0570*/  UMOV UR12, 0x2d1b5154 ;  /* 0x2d1b5154000c7882 */ /* 0x000fe20000000000 */
[----:B------:R-:W-:Y:S01]  /*0580*/  UMOV UR13, 0x3f3c71c7 ;  /* 0x3f3c71c7000d7882 */ /* 0x000fe20000000000 */
[----:B------:R-:W-:Y:S01]  /*0590*/  DADD R20, R20, -UR14 ;  /* 0x8000000e14147e29 */ /* 0x000fe20008000000 */
[----:B------:R-:W-:Y:S01]  /*05a0*/  UMOV UR14, 0xfefa39ef ;  /* 0xfefa39ef000e7882 */ /* 0x000fe20000000000 */
[----:B------:R-:W-:Y:S01]  /*05b0*/  UMOV UR15, 0x3fe62e42 ;  /* 0x3fe62e42000f7882 */ /* 0x000fe20000000000 */
[----:B------:R-:W-:Y:S02]  /*05c0*/  DFMA R18, R16, -R12, R18 ;  /* 0x8000000c1012722b */ /* 0x000fe40000000012 */
[----:B------:R-:W-:Y:S01]  /*05d0*/  DFMA R8, R10, R8, UR12 ;  /* 0x0000000c0a087e2b */ /* 0x000fe20008000008 */
[----:B------:R-:W-:Y:S01]  /*05e0*/  UMOV UR12, 0x923be72d ;  /* 0x923be72d000c7882 */ /* 0x000fe20000000000 */
[----:B------:R-:W-:Y:S01]  /*05f0*/  UMOV UR13, 0x3f624924 ;  /* 0x3f624924000d7882 */ /* 0x000fe20000000000 */
[----:B------:R-:W-:-:S03]  /*0600*/  DFMA R16, R20, UR14, R12 ;  /* 0x0000000e14107c2b */ /* 0x000fc6000800000c */
[----:B------:R-:W-:Y:S02]  /*0610*/  DMUL R18, R14, R18 ;  /* 0x000000120e127228 */ /* 0x000fe40000000000 */
[----:B------:R-:W-:Y:S01]  /*0620*/  DFMA R8, R10, R8, UR12 ;  /* 0x0000000c0a087e2b */ /* 0x000fe20008000008 */
[----:B------:R-:W-:Y:S01]  /*0630*/  UMOV UR12, 0x9999a3c4 ;  /* 0x9999a3c4000c7882 */ /* 0x000fe20000000000 */
[----:B------:R-:W-:-:S06]  /*0640*/  UMOV UR13, 0x3f899999 ;  /* 0x3f899999000d7882 */ /* 0x000fcc0000000000 */
[----:B------:R-:W-:Y:S01]  /*0650*/  DFMA R8, R10, R8, UR12 ;  /* 0x0000000c0a087e2b */ /* 0x000fe20008000008 */
[----:B------:R-:W-:Y:S01]  /*0660*/  UMOV UR12, 0x55555554 ;  /* 0x55555554000c7882 */ /* 0x000fe20000000000 */
[----:B------:R-:W-:-:S06]  /*0670*/  UMOV UR13, 0x3fb55555 ;  /* 0x3fb55555000d7882 */ /* 0x000fcc0000000000 */
[----:B------:R-:W-:Y:S01]  /*0680*/  DFMA R8, R10, R8, UR12 ;  /* 0x0000000c0a087e2b */ /* 0x000fe20008000008 */
[----:B------:R-:W-:Y:S01]  /*0690*/  UMOV UR12, 0xfefa39ef ;  /* 0xfefa39ef000c7882 */ /* 0x000fe20000000000 */
[----:B------:R-:W-:Y:S02]  /*06a0*/  UMOV UR13, 0x3fe62e42 ;  /* 0x3fe62e42000d7882 */ /* 0x000fe40000000000 */
[----:B------:R-:W-:Y:S01]  /*06b0*/  DFMA R14, R20, -UR12, R16 ;  /* 0x8000000c140e7c2b */ /* 0x000fe20008000010 */
[----:B------:R-:W-:Y:S01]  /*06c0*/  UMOV UR12, 0x3b39803f ;  /* 0x3b39803f000c7882 */ /* 0x000fe20000000000 */
[----:B------:R-:W-:Y:S02]  /*06d0*/  UMOV UR13, 0x3c7abc9e ;  /* 0x3c7abc9e000d7882 */ /* 0x000fe40000000000 */
[----:B------:R-:W-:-:S04]  /*06e0*/  DMUL R8, R10, R8 ;  /* 0x000000080a087228 */ /* 0x000fc80000000000 */
[----:B------:R-:W-:-:S04]  /*06f0*/  DADD R14, -R12, R14 ;  /* 0x000000000c0e7229 */ /* 0x000fc8000000010e */
[----:B------:R-:W-:-:S08]  /*0700*/  DFMA R8, R12, R8, R18 ;  /* 0x000000080c08722b */ /* 0x000fd00000000012 */
[----:B------:R-:W-:-:S08]  /*0710*/  DADD R8, R8, -R14 ;  /* 0x0000000008087229 */ /* 0x000fd0000000080e */
[----:B------:R-:W-:-:S08]  /*0720*/  DFMA R8, R20, UR12, R8 ;  /* 0x0000000c14087c2b */ /* 0x000fd00008000008 */
[----:B------:R-:W-:Y:S01]  /*0730*/  DADD R16, R16, R8 ;  /* 0x0000000010107229 */ /* 0x000fe20000000008 */
[----:B------:R-:W-:Y:S10]  /*0740*/  BRA `(.L_x_4) ;  /* 0x0000000000187947 */ /* 0x000ff40003800000 */
.L_x_3:
[----:B------:R-:W-:Y:S01]  /*0750*/  IMAD.MOV.U32 R10, RZ, RZ, 0x0 ;  /* 0x00000000ff0a7424 */ /* 0x000fe200078e00ff */
[----:B------:R-:W-:Y:S01]  /*0760*/  LOP3.LUT P0, RZ, R9, 0x7fffffff, RZ, 0xc0, !PT ;  /* 0x7fffffff09ff7812 */ /* 0x000fe2000780c0ff */
[----:B------:R-:W-:-:S06]  /*0770*/  IMAD.MOV.U32 R11, RZ, RZ, 0x7ff00000 ;  /* 0x7ff00000ff0b7424 */ /* 0x000fcc00078e00ff */
[----:B------:R-:W-:-:S10]  /*0780*/  DFMA R10, R8, R10, +INF ;  /* 0x7ff00000080a742b */ /* 0x000fd4000000000a */
[----:B------:R-:W-:Y:S02]  /*0790*/  FSEL R16, R10, RZ, P0 ;  /* 0x000000ff0a107208 */ /* 0x000fe40000000000 */
[----:B------:R-:W-:-:S07]  /*07a0*/  FSEL R17, R11, -QNAN , P0 ;  /* 0xfff000000b117808 */ /* 0x000fce0000000000 */
.L_x_4:
[----:B------:R-:W-:Y:S05]  /*07b0*/  BSYNC.RECONVERGENT B0 ;  /* 0x0000000000007941 */ /* 0x000fea0003800200 */
.L_x_2:
[----:B------:R-:W-:-:S05]  /*07c0*/  IADD3 R25, PT, PT, R7, 0x1, RZ ;  /* 0x0000000107197810 */ /* 0x000fca0007ffe0ff */
[----:B------:R-:W-:-:S06]  /*07d0*/  IMAD.WIDE.U32 R8, R25, 0x4, R4 ;  /* 0x0000000419087825 */ /* 0x000fcc00078e0004 */
[----:B------:R-:W2:Y:S01]  /*07e0*/  LDG.E R8, desc[UR8][R8.64] ;  /* 0x0000000808087981 */ /* 0x000ea2000c1e1900 */
[----:B------:R-:W-:Y:S01]  /*07f0*/  UMOV UR5, UR7 ;  /* 0x0000000700057c82 */ /* 0x000fe20008000000 */
[----:B------:R-:W-:-:S04]  /*0800*/  IMAD.WIDE.U32 R24, R25, 0x4, R2 ;  /* 0x0000000419187825 */ /* 0x000fc800078e0002 */
[----:B------:R-:W-:Y:S02]  /*0810*/  IMAD.U32 R13, RZ, RZ, UR5 ;  /* 0x00000005ff0d7e24 */ /* 0x000fe4000f8e00ff */
[----:B------:R0:W5:Y:S01]  /*0820*/  LDG.E R24, desc[UR8][R24.64] ;  /* 0x0000000818187981 */ /* 0x000162000c1e1900 */
[----:B------:R-:W-:Y:S01]  /*0830*/  BSSY.RECONVERGENT B0, `(.L_x_5) ;  /* 0x000005d000007945 */ /* 0x000fe20003800200 */
[----:B--2---:R-:W1:Y:S02]  /*0840*/  F2F.F64.F32 R10, R8 ;  /* 0x00000008000a7310 */ /* 0x004e640000201800 */
[----:B-1----:R-:W-:Y:S01]  /*0850*/  DSETP.MAX.AND P0, P1, R10, UR6, PT ;  /* 0x000000060a007e2a */ /* 0x002fe2000b90f000 */
[----:B------:R-:W-:-:S05]  /*0860*/  IMAD.MOV.U32 R12, RZ, RZ, R11 ;  /* 0x000000ffff0c7224 */ /* 0x000fca00078e000b */
[----:B------:R-:W-:Y:S02]  /*0870*/  FSEL R19, R12, UR5, P0 ;  /* 0x000000050c137c08 */ /* 0x000fe40008000000 */
[----:B------:R-:W-:Y:S02]  /*0880*/  SEL R18, R10, UR6, P0 ;  /* 0x000000060a127c07 */ /* 0x000fe40008000000 */
[----:B-----5:R-:W-:Y:S03]  /*0890*/  F2F.F64.F32 R10, R23 ;  /* 0x00000017000a7310 */ /* 0x020fe60000201800 */
[----:B------:R-:W-:Y:S01]  /*08a0*/  IMAD.MOV.U32 R8, RZ, RZ, R18 ;  /* 0x000000ffff087224 */ /* 0x000fe200078e0012 */
[----:B------:R-:W-:-:S04]  /*08b0*/  @P1 LOP3.LUT R19, R13, 0x80000, RZ, 0xfc, !PT ;  /* 0x000800000d131812 */ /* 0x000fc800078efcff */
[----:B------:R-:W-:Y:S02]  /*08c0*/  ISETP.GT.AND P0, PT, R19, 0xfffff, PT ;  /* 0x000fffff1300780c */ /* 0x000fe40003f04270 */
[----:B------:R-:W-:-:S11]  /*08d0*/  MOV R9, R19 ;  /* 0x0000001300097202 */ /* 0x000fd60000000f00 */
[----:B------:R-:W-:-:S10]  /*08e0*/  @!P0 DMUL R8, R8, 1.80143985094819840000e+16 ;  /* 0x4350000008088828 */ /* 0x000fd40000000000 */
[----:B------:R-:W-:-:S04]  /*08f0*/  @!P0 IMAD.MOV.U32 R19, RZ, RZ, R9 ;  /* 0x000000ffff138224 */ /* 0x000fc800078e0009 */
[----:B------:R-:W-:-:S05]  /*0900*/  VIADD R12, R19, 0xffffffff ;  /* 0xffffffff130c7836 */ /* 0x000fca0000000000 */
[----:B------:R-:W-:Y:S02]  /*0910*/  ISETP.GE.U32.AND P1, PT, R12, 0x7fefffff, PT ;  /* 0x7fefffff0c00780c */ /* 0x000fe40003f26070 */
[----:B------:R-:W1:Y:S11]  /*0920*/  F2F.F64.F32 R12, R22 ;  /* 0x00000016000c7310 */ /* 0x000e760000201800 */
[----:B------:R-:W-:Y:S01]  /*0930*/  @P1 IMAD.MOV.U32 R14, RZ, RZ, 0x0 ;  /* 0x00000000ff0e1424 */ /* 0x000fe200078e00ff */
[----:B------:R-:W-:-:S02]  /*0940*/  @P1 MOV R15, 0x7ff00000 ;  /* 0x7ff00000000f1802 */ /* 0x000fc40000000f00 */
[----:B------:R-:W-:Y:S01]  /*0950*/  @P1 LOP3.LUT P2, RZ, R9, 0x7fffffff, RZ, 0xc0, !PT ;  /* 0x7fffffff09ff1812 */ /* 0x000fe2000784c0ff */
[----:B-1----:R-:W-:-:S03]  /*0960*/  DFMA R10, R10, -R16, R12 ;  /* 0x800000100a0a722b */ /* 0x002fc6000000000c */
[----:B------:R-:W-:Y:S01]  /*0970*/  @P1 DFMA R12, R8, R14, +INF ;  /* 0x7ff00000080c142b */ /* 0x000fe2000000000e */
[----:B------:R-:W-:Y:S02]  /*0980*/  IMAD.MOV.U32 R14, RZ, RZ, R18 ;  /* 0x000000ffff0e7224 */ /* 0x000fe400078e0012 */
[----:B0-----:R0:W1:Y:S01]  /*0990*/  F2F.F32.F64 R25, R10 ;  /* 0x0000000a00197310 */ /* 0x0010620000301000 */
[----:B------:R-:W-:Y:S01]  /*09a0*/  IMAD.MOV.U32 R18, RZ, RZ, -0x3ff ;  /* 0xfffffc01ff127424 */ /* 0x000fe200078e00ff */
[----:B------:R-:W-:Y:S01]  /*09b0*/  @!P0 MOV R18, 0xfffffbcb ;  /* 0xfffffbcb00128802 */ /* 0x000fe20000000f00 */
[----:B------:R-:W-:-:S04]  /*09c0*/  @!P0 IMAD.MOV.U32 R14, RZ, RZ, R8 ;  /* 0x000000ffff0e8224 */ /* 0x000fc800078e0008 */
[----:B------:R-:W-:Y:S02]  /*09d0*/  @P1 FSEL R12, R12, RZ, P2 ;  /* 0x000000ff0c0c1208 */ /* 0x000fe40001000000 */
[----:B------:R-:W-:Y:S01]  /*09e0*/  @P1 FSEL R13, R13, -QNAN , P2 ;  /* 0xfff000000d0d1808 */ /* 0x000fe20001000000 */
[----:B0-----:R-:W-:Y:S06]  /*09f0*/  @P1 BRA `(.L_x_6) ;  /* 0x0000000400001947 */ /* 0x001fec0003800000 */
[----:B------:R-:W-:Y:S01]  /*0a00*/  LOP3.LUT R8, R19, 0xfffff, RZ, 0xc0, !PT ;  /* 0x000fffff13087812 */ /* 0x000fe200078ec0ff */
[----:B------:R-:W-:Y:S01]  /*0a10*/  IMAD.MOV.U32 R10, RZ, RZ, RZ ;  /* 0x000000ffff0a7224 */ /* 0x000fe200078e00ff */
[----:B------:R-:W-:Y:S01]  /*0a20*/  MOV R21, 0x3ed0ee25 ;  /* 0x3ed0ee2500157802 */ /* 0x000fe20000000f00 */
[----:B------:R-:W-:Y:S01]  /*0a30*/  IMAD.MOV.U32 R20, RZ, RZ, -0x748574fc ;  /* 0x8b7a8b04ff147424 */ /* 0x000fe200078e00ff */
[----:B------:R-:W-:Y:S01]  /*0a40*/  LOP3.LUT R9, R8, 0x3ff00000, RZ, 0xfc, !PT ;  /* 0x3ff0000008097812 */ /* 0x000fe200078efcff */
[----:B------:R-:W-:Y:S01]  /*0a50*/  IMAD.MOV.U32 R8, RZ, RZ, R14 ;  /* 0x000000ffff087224 */ /* 0x000fe200078e000e */
[----:B------:R-:W-:Y:S01]  /*0a60*/  UMOV UR6, 0x3ae80f1e ;  /* 0x3ae80f1e00067882 */ /* 0x000fe20000000000 */
[----:B------:R-:W-:Y:S01]  /*0a70*/  UMOV UR7, 0x3eb1380b ;  /* 0x3eb1380b00077882 */ /* 0x000fe20000000000 */
[----:B------:R-:W-:Y:S01]  /*0a80*/  ISETP.GE.U32.AND P0, PT, R9, 0x3ff6a09f, PT ;  /* 0x3ff6a09f0900780c */ /* 0x000fe20003f06070 */
[----:B------:R-:W-:Y:S01]  /*0a90*/  UMOV UR12, 0x80000000 ;  /* 0x80000000000c7882 */ /* 0x000fe20000000000 */
[----:B------:R-:W-:-:S11]  /*0aa0*/  UMOV UR13, 0x43300000 ;  /* 0x43300000000d7882 */ /* 0x000fd60000000000 */
        /* <DEDUP_REMOVED lines=16> */
[----:B------:R-:W-:-:S03]  /*0bb0*/  IMAD.MOV.U32 R21, RZ, RZ, 0x43300000 ;  /* 0x43300000ff157424 */ /* 0x000fc600078e00ff */
[----:B------:R-:W-:Y:S01]  /*0bc0*/  DFMA R16, R14, R16, UR6 ;  /* 0x000000060e107e2b */ /* 0x000fe20008000010 */
[----:B------:R-:W-:Y:S01]  /*0bd0*/  UMOV UR6, 0xa9ab0956 ;  /* 0xa9ab095600067882 */ /* 0x000fe20000000000 */
[----:B------:R-:W-:Y:S01]  /*0be0*/  UMOV UR7, 0x3f1745cb ;  /* 0x3f1745cb00077882 */ /* 0x000fe20000000000 */
[----:B------:R-:W-:Y:S01]  /*0bf0*/  @P0 VIADD R20, R20, 0x1 ;  /* 0x0000000114140836 */ /* 0x000fe20000000000 */
[----:B------:R-:W-:-:S04]  /*0c00*/  DADD R18, R18, R18 ;  /* 0x0000000012127229 */ /* 0x000fc80000000012 */
[----:B------:R-:W-:Y:S01]  /*0c10*/  DFMA R16, R14, R16, UR6 ;  /* 0x000000060e107e2b */ /* 0x000fe20008000010 */
[----:B------:R-:W-:Y:S01]  /*0c20*/  UMOV UR6, 0x2d1b5154 ;  /* 0x2d1b515400067882 */ /* 0x000fe20000000000 */
[----:B------:R-:W-:Y:S01]  /*0c30*/  UMOV UR7, 0x3f3c71c7 ;  /* 0x3f3c71c700077882 */ /* 0x000fe20000000000 */
[----:B------:R-:W-:Y:S01]  /*0c40*/  LOP3.LUT R20, R20, 0x80000000, RZ, 0x3c, !PT ;  /* 0x8000000014147812 */ /* 0x000fe200078e3cff */
[----:B------:R-:W-:-:S04]  /*0c50*/  DFMA R18, R8, -R12, R18 ;  /* 0x8000000c0812722b */ /* 0x000fc80000000012 */
[----:B------:R-:W-:Y:S01]  /*0c60*/  DFMA R16, R14, R16, UR6 ;  /* 0x000000060e107e2b */ /* 0x000fe20008000010 */
[----:B------:R-:W-:Y:S01]  /*0c70*/  UMOV UR6, 0x923be72d ;  /* 0x923be72d00067882 */ /* 0x000fe20000000000 */
[----:B------:R-:W-:Y:S01]  /*0c80*/  UMOV UR7, 0x3f624924 ;  /* 0x3f62492400077882 */ /* 0x000fe20000000000 */
[----:B------:R-:W-:Y:S01]  /*0c90*/  DADD R20, R20, -UR12 ;  /* 0x8000000c14147e29 */ /* 0x000fe20008000000 */
[----:B------:R-:W-:Y:S01]  /*0ca0*/  UMOV UR12, 0xfefa39ef ;  /* 0xfefa39ef000c7882 */ /* 0x000fe20000000000 */
[----:B------:R-:W-:Y:S01]  /*0cb0*/  UMOV UR13, 0x3fe62e42 ;  /* 0x3fe62e42000d7882 */ /* 0x000fe20000000000 */
[----:B------:R-:W-:Y:S02]  /*0cc0*/  DMUL R18, R10, R18 ;  /* 0x000000120a127228 */ /* 0x000fe40000000000 */
[----:B------:R-:W-:Y:S01]  /*0cd0*/  DFMA R16, R14, R16, UR6 ;  /* 0x000000060e107e2b */ /* 0x000fe20008000010 */
[----:B------:R-:W-:Y:S01]  /*0ce0*/  UMOV UR6, 0x9999a3c4 ;  /* 0x9999a3c400067882 */ /* 0x000fe20000000000 */
[----:B------:R-:W-:Y:S01]  /*0cf0*/  UMOV UR7, 0x3f899999 ;  /* 0x3f89999900077882 */ /* 0x000fe20000000000 */
[----:B------:R-:W-:-:S05]  /*0d00*/  DFMA R8, R20, UR12, R12 ;  /* 0x0000000c14087c2b */ /* 0x000fca000800000c */
        /* <DEDUP_REMOVED lines=14> */
[----:B------:R-:W-:-:S11]  /*0df0*/  DADD R12, R8, R10 ;  /* 0x00000000080c7229 */ /* 0x000fd6000000000a */
.L_x_6:
[----:B------:R-:W-:Y:S05]  /*0e00*/  BSYNC.RECONVERGENT B0 ;  /* 0x0000000000007941 */ /* 0x000fea0003800200 */
.L_x_5:
[----:B------:R-:W-:Y:S01]  /*0e10*/  F2F.F64.F32 R8, R24 ;  /* 0x0000001800087310 */ /* 0x000fe20000201800 */
[----:B------:R-:W-:Y:S01]  /*0e20*/  UIADD3 UR10, UPT, UPT, UR10, 0x2, URZ ;  /* 0x000000020a0a7890 */ /* 0x000fe2000fffe0ff */
[----:B------:R-:W-:-:S03]  /*0e30*/  IADD3 R7, PT, PT, R7, 0x2, RZ ;  /* 0x0000000207077810 */ /* 0x000fc60007ffe0ff */
[----:B------:R-:W-:-:S03]  /*0e40*/  UISETP.NE.AND UP0, UPT, UR10, URZ, UPT ;  /* 0x000000ff0a00728c */ /* 0x000fc6000bf05270 */
[----:B-1----:R-:W0:Y:S02]  /*0e50*/  F2F.F64.F32 R10, R25 ;  /* 0x00000019000a7310 */ /* 0x002e240000201800 */
[----:B0-----:R-:W-:-:S06]  /*0e60*/  DFMA R8, R8, -R12, R10 ;  /* 0x8000000c0808722b */ /* 0x001fcc000000000a */
[----:B------:R2:W3:Y:S01]  /*0e70*/  F2F.F32.F64 R22, R8 ;  /* 0x0000000800167310 */ /* 0x0004e20000301000 */
[----:B------:R-:W-:Y:S05]  /*0e80*/  BRA.U UP0, `(.L_x_7) ;  /* 0xfffffff100bc7547 */ /* 0x000fea000b83ffff */
[----:B---3--:R0:W1:Y:S02]  /*0e90*/  F2F.F64.F32 R2, R22 ;  /* 0x0000001600027310 */ /* 0x0080640000201800 */
.L_x_1:
[----:B------:R-:W3:Y:S02]  /*0ea0*/  LDCU UR5, c[0x0][0x384] ;  /* 0x00007080ff0577ac */ /* 0x000ee40008000800 */
[----:B---3--:R-:W-:-:S04]  /*0eb0*/  ULOP3.LUT UR5, UR5, 0x1, URZ, 0xc0, !UPT ;  /* 0x0000000105057892 */ /* 0x008fc8000f8ec0ff */
[----:B------:R-:W-:-:S09]  /*0ec0*/  UISETP.NE.U32.AND UP0, UPT, UR5, 0x1, UPT ;  /* 0x000000010500788c */ /* 0x000fd2000bf05070 */
[----:B------:R-:W-:Y:S05]  /*0ed0*/  BRA.U UP0, `(.L_x_0) ;  /* 0x0000000500a47547 */ /* 0x000fea000b800000 */
[----:B------:R-:W3:Y:S01]  /*0ee0*/  LDC.64 R4, c[0x0][0x388] ;  /* 0x0000e200ff047b82 */ /* 0x000ee20000000a00 */
[----:B--2---:R-:W-:-:S04]  /*0ef0*/  VIADD R9, R6, UR4 ;  /* 0x0000000406097c36 */ /* 0x004fc80008000000 */
[----:B---3--:R-:W-:-:S03]  /*0f00*/  IMAD.WIDE.U32 R6, R9, 0x4, R4 ;  /* 0x0000000409067825 */ /* 0x008fc600078e0004 */
[----:B------:R-:W2:Y:S02]  /*0f10*/  LDC.64 R4, c[0x0][0x390] ;  /* 0x0000e400ff047b82 */ /* 0x000ea40000000a00 */
[----:B------:R-:W3:Y:S01]  /*0f20*/  LDG.E R8, desc[UR8][R6.64] ;  /* 0x0000000806087981 */ /* 0x000ee2000c1e1900 */
[----:B--2---:R-:W-:-:S06]  /*0f30*/  IMAD.WIDE.U32 R4, R9, 0x4, R4 ;  /* 0x0000000409047825 */ /* 0x004fcc00078e0004 */
[----:B------:R2:W4:Y:S01]  /*0f40*/  LDG.E R4, desc[UR8][R4.64] ;  /* 0x0000000804047981 */ /* 0x000522000c1e1900 */
[----:B------:R-:W-:Y:S01]  /*0f50*/  UMOV UR6, 0xa0b5ed8d ;  /* 0xa0b5ed8d00067882 */ /* 0x000fe20000000000 */
[----:B------:R-:W-:Y:S01]  /*0f60*/  UMOV UR7, 0x3eb0c6f7 ;  /* 0x3eb0c6f700077882 */ /* 0x000fe20000000000 */
[----:B------:R-:W-:Y:S01]  /*0f70*/  BSSY.RECONVERGENT B0, `(.L_x_8) ;  /* 0x000005d000007945 */ /* 0x000fe20003800200 */
[----:B------:R-:W-:Y:S02]  /*0f80*/  UMOV UR5, UR7 ;  /* 0x0000000700057c82 */ /* 0x000fe40008000000 */
[----:B------:R-:W-:Y:S01]  /*0f90*/  IMAD.U32 R11, RZ, RZ, UR5 ;  /* 0x00000005ff0b7e24 */ /* 0x000fe2000f8e00ff */
[----:B---3--:R-:W3:Y:S02]  /*0fa0*/  F2F.F64.F32 R8, R8 ;  /* 0x0000000800087310 */ /* 0x008ee40000201800 */
[----:B---3--:R-:W-:Y:S01]  /*0fb0*/  DSETP.MAX.AND P0, P1, R8, UR6, PT ;  /* 0x0000000608007e2a */ /* 0x008fe2000b90f000 */
[----:B------:R-:W-:Y:S01]  /*0fc0*/  MOV R10, R9 ;  /* 0x00000009000a7202 */ /* 0x000fe20000000f00 */
[----:B------:R-:W-:-:S04]  /*0fd0*/  IMAD.MOV.U32 R6, RZ, RZ, R8 ;  /* 0x000000ffff067224 */ /* 0x000fc800078e0008 */
[----:B------:R-:W-:Y:S02]  /*0fe0*/  FSEL R7, R10, UR5, P0 ;  /* 0x000000050a077c08 */ /* 0x000fe40008000000 */
[----:B------:R-:W-:-:S05]  /*0ff0*/  SEL R6, R6, UR6, P0 ;  /* 0x0000000606067c07 */ /* 0x000fca0008000000 */
[--C-:B------:R-:W-:Y:S01]  /*1000*/  IMAD.MOV.U32 R8, RZ, RZ, R6.reuse ;  /* 0x000000ffff087224 */ /* 0x100fe200078e0006 */
[----:B------:R-:W-:Y:S01]  /*1010*/  @P1 LOP3.LUT R7, R11, 0x80000, RZ, 0xfc, !PT ;  /* 0x000800000b071812 */ /* 0x000fe200078efcff */
[----:B------:R-:W-:Y:S01]  /*1020*/  IMAD.MOV.U32 R12, RZ, RZ, R6 ;  /* 0x000000ffff0c7224 */ /* 0x000fe200078e0006 */
[----:B------:R-:W-:Y:S02]  /*1030*/  MOV R6, 0xfffffc01 ;  /* 0xfffffc0100067802 */ /* 0x000fe40000000f00 */
[----:B------:R-:W-:Y:S02]  /*1040*/  ISETP.GT.AND P0, PT, R7, 0xfffff, PT ;  /* 0x000fffff0700780c */ /* 0x000fe40003f04270 */
[----:B------:R-:W-:-:S11]  /*1050*/  MOV R9, R7 ;  /* 0x0000000700097202 */ /* 0x000fd60000000f00 */
[----:B------:R-:W-:Y:S01]  /*1060*/  @!P0 DMUL R8, R8, 1.80143985094819840000e+16 ;  /* 0x4350000008088828 */ /* 0x000fe20000000000 */
[----:B------:R-:W-:-:S09]  /*1070*/  @!P0 IMAD.MOV.U32 R6, RZ, RZ, -0x435 ;  /* 0xfffffbcbff068424 */ /* 0x000fd200078e00ff */
[----:B------:R-:W-:Y:S02]  /*1080*/  @!P0 IMAD.MOV.U32 R7, RZ, RZ, R9 ;  /* 0x000000ffff078224 */ /* 0x000fe400078e0009 */
[----:B------:R-:W-:Y:S02]  /*1090*/  @!P0 IMAD.MOV.U32 R12, RZ, RZ, R8 ;  /* 0x000000ffff0c8224 */ /* 0x000fe400078e0008 */
[----:B--2---:R-:W-:-:S05]  /*10a0*/  VIADD R5, R7, 0xffffffff ;  /* 0xffffffff07057836 */ /* 0x004fca0000000000 */
[----:B------:R-:W-:Y:S02]  /*10b0*/  ISETP.GE.U32.AND P1, PT, R5, 0x7fefffff, PT ;  /* 0x7fefffff0500780c */ /* 0x000fe40003f26070 */
[----:B----4-:R-:W2:Y:S11]  /*10c0*/  F2F.F64.F32 R4, R4 ;  /* 0x0000000400047310 */ /* 0x010eb60000201800 */
[----:B------:R-:W-:Y:S01]  /*10d0*/  @P1 MOV R10, 0x0 ;  /* 0x00000000000a1802 */ /* 0x000fe20000000f00 */
[----:B------:R-:W-:Y:S01]  /*10e0*/  @P1 IMAD.MOV.U32 R11, RZ, RZ, 0x7ff00000 ;  /* 0x7ff00000ff0b1424 */ /* 0x000fe200078e00ff */
[----:B------:R-:W-:-:S05]  /*10f0*/  @P1 LOP3.LUT P2, RZ, R9, 0x7fffffff, RZ, 0xc0, !PT ;  /* 0x7fffffff09ff1812 */ /* 0x000fca000784c0ff */
[----:B------:R-:W-:-:S10]  /*1100*/  @P1 DFMA R10, R8, R10, +INF ;  /* 0x7ff00000080a142b */ /* 0x000fd4000000000a */
[----:B------:R-:W-:Y:S02]  /*1110*/  @P1 FSEL R10, R10, RZ, P2 ;  /* 0x000000ff0a0a1208 */ /* 0x000fe40001000000 */
[----:B------:R-:W-:Y:S01]  /*1120*/  @P1 FSEL R11, R11, -QNAN , P2 ;  /* 0xfff000000b0b1808 */ /* 0x000fe20001000000 */
[----:B--2---:R-:W-:Y:S06]  /*1130*/  @P1 BRA `(.L_x_9) ;  /* 0x0000000400001947 */ /* 0x004fec0003800000 */
[----:B------:R-:W-:Y:S01]  /*1140*/  LOP3.LUT R8, R7, 0xfffff, RZ, 0xc0, !PT ;  /* 0x000fffff07087812 */ /* 0x000fe200078ec0ff */
[----:B------:R-:W-:Y:S01]  /*1150*/  IMAD.MOV.U32 R18, RZ, RZ, -0x748574fc ;  /* 0x8b7a8b04ff127424 */ /* 0x000fe200078e00ff */
[----:B------:R-:W-:Y:S01]  /*1160*/  MOV R10, RZ ;  /* 0x000000ff000a7202 */ /* 0x000fe20000000f00 */
[----:B------:R-:W-:Y:S01]  /*1170*/  IMAD.MOV.U32 R19, RZ, RZ, 0x3ed0ee25 ;  /* 0x3ed0ee25ff137424 */ /* 0x000fe200078e00ff */
[----:B------:R-:W-:Y:S01]  /*1180*/  LOP3.LUT R9, R8, 0x3ff00000, RZ, 0xfc, !PT ;  /* 0x3ff0000008097812 */ /* 0x000fe200078efcff */
[----:B------:R-:W-:Y:S01]  /*1190*/  UMOV UR6, 0x3ae80f1e ;  /* 0x3ae80f1e00067882 */ /* 0x000fe20000000000 */
[----:B------:R-:W-:Y:S01]  /*11a0*/  MOV R8, R12 ;  /* 0x0000000c00087202 */ /* 0x000fe20000000f00 */
[----:B------:R-:W-:Y:S01]  /*11b0*/  UMOV UR7, 0x3eb1380b ;  /* 0x3eb1380b00077882 */ /* 0x000fe20000000000 */
[----:B------:R-:W-:Y:S01]  /*11c0*/  ISETP.GE.U32.AND P0, PT, R9, 0x3ff6a09f, PT ;  /* 0x3ff6a09f0900780c */ /* 0x000fe20003f06070 */
[----:B------:R-:W-:Y:S01]  /*11d0*/  IMAD.MOV.U32 R21, RZ, RZ, 0x43300000 ;  /* 0x43300000ff157424 */ /* 0x000fe200078e00ff */
[----:B------:R-:W-:Y:S01]  /*11e0*/  LEA.HI R20, R7, R6, RZ, 0xc ;  /* 0x0000000607147211 */ /* 0x000fe200078f60ff */
[----:B------:R-:W-:Y:S01]  /*11f0*/  UMOV UR10, 0x80000000 ;  /* 0x80000000000a7882 */ /* 0x000fe20000000000 */
[----:B------:R-:W-:-:S09]  /*1200*/  UMOV UR11, 0x43300000 ;  /* 0x43300000000b7882 */ /* 0x000fd20000000000 */
[----:B------:R-:W-:Y:S01]  /*1210*/  @P0 VIADD R11, R9, 0xfff00000 ;  /* 0xfff00000090b0836 */ /* 0x000fe20000000000 */
[----:B------:R-:W-:-:S03]  /*1220*/  @P0 IADD3 R20, PT, PT, R20, 0x1, RZ ;  /* 0x0000000114140810 */ /* 0x000fc60007ffe0ff */
[----:B------:R-:W-:Y:S01]  /*1230*/  @P0 IMAD.MOV.U32 R9, RZ, RZ, R11 ;  /* 0x000000ffff090224 */ /* 0x000fe200078e000b */
[----:B------:R-:W-:-:S05]  /*1240*/  LOP3.LUT R20, R20, 0x80000000, RZ, 0x3c, !PT ;  /* 0x8000000014147812 */ /* 0x000fca00078e3cff */
[C---:B------:R-:W-:Y:S02]  /*1250*/  DADD R16, R8.reuse, 1 ;  /* 0x3ff0000008107429 */ /* 0x040fe40000000000 */
[----:B------:R-:W-:-:S04]  /*1260*/  DADD R8, R8, -1 ;  /* 0xbff0000008087429 */ /* 0x000fc80000000000 */
[----:B------:R-:W2:Y:S02]  /*1270*/  MUFU.RCP64H R11, R17 ;  /* 0x00000011000b7308 */ /* 0x000ea40000001800 */
[----:B--2---:R-:W-:-:S08]  /*1280*/  DFMA R12, -R16, R10, 1 ;  /* 0x3ff00000100c742b */ /* 0x004fd0000000010a */
[----:B------:R-:W-:-:S08]  /*1290*/  DFMA R12, R12, R12, R12 ;  /* 0x0000000c0c0c722b */ /* 0x000fd0000000000c */
[----:B------:R-:W-:-:S08]  /*12a0*/  DFMA R10, R10, R12, R10 ;  /* 0x0000000c0a0a722b */ /* 0x000fd0000000000a */
[----:B------:R-:W-:-:S08]  /*12b0*/  DMUL R12, R8, R10 ;  /* 0x0000000a080c7228 */ /* 0x000fd00000000000 */
[----:B------:R-:W-:-:S08]  /*12c0*/  DFMA R12, R8, R10, R12 ;  /* 0x0000000a080c722b */ /* 0x000fd0000000000c */
[----:B------:R-:W-:Y:S02]  /*12d0*/  DMUL R14, R12, R12 ;  /* 0x0000000c0c0e7228 */ /* 0x000fe40000000000 */
[----:B------:R-:W-:-:S06]  /*12e0*/  DADD R6, R8, -R12 ;  /* 0x0000000008067229 */ /* 0x000fcc000000080c */
[----:B------:R-:W-:Y:S01]  /*12f0*/  DFMA R16, R14, UR6, R18 ;  /* 0x000000060e107c2b */ /* 0x000fe20008000012 */
[----:B------:R-:W-:Y:S01]  /*1300*/  UMOV UR6, 0x9f02676f ;  /* 0x9f02676f00067882 */ /* 0x000fe20000000000 */
[----:B------:R-:W-:Y:S01]  /*1310*/  UMOV UR7, 0x3ef3b266 ;  /* 0x3ef3b26600077882 */ /* 0x000fe20000000000 */
[----:B------:R-:W-:Y:S02]  /*1320*/  DADD R18, R6, R6 ;  /* 0x0000000006127229 */ /* 0x000fe40000000006 */
[----:B------:R-:W-:Y:S01]  /*1330*/  DADD R6, R20, -UR10 ;  /* 0x8000000a14067e29 */ /* 0x000fe20008000000 */
[----:B------:R-:W-:Y:S01]  /*1340*/  UMOV UR10, 0xfefa39ef ;  /* 0xfefa39ef000a7882 */ /* 0x000fe20000000000 */
[----:B------:R-:W-:Y:S01]  /*1350*/  UMOV UR11, 0x3fe62e42 ;  /* 0x3fe62e42000b7882 */ /* 0x000fe20000000000 */
[----:B------:R-:W-:Y:S01]  /*1360*/  DFMA R16, R14, R16, UR6 ;  /* 0x000000060e107e2b */ /* 0x000fe20008000010 */
[----:B------:R-:W-:Y:S01]  /*1370*/  UMOV UR6, 0xa9ab0956 ;  /* 0xa9ab095600067882 */ /* 0x000fe20000000000 */
[----:B------:R-:W-:Y:S01]  /*1380*/  UMOV UR7, 0x3f1745cb ;  /* 0x3f1745cb00077882 */ /* 0x000fe20000000000 */
[----:B------:R-:W-:-:S02]  /*1390*/  DFMA R18, R8, -R12, R18 ;  /* 0x8000000c0812722b */ /* 0x000fc40000000012 */
[----:B------:R-:W-:-:S03]  /*13a0*/  DFMA R8, R6, UR10, R12 ;  /* 0x0000000a06087c2b */ /* 0x000fc6000800000c */
[----:B------:R-:W-:Y:S01]  /*13b0*/  DFMA R16, R14, R16, UR6 ;  /* 0x000000060e107e2b */ /* 0x000fe20008000010 */
[----:B------:R-:W-:Y:S01]  /*13c0*/  UMOV UR6, 0x2d1b5154 ;  /* 0x2d1b515400067882 */ /* 0x000fe20000000000 */
[----:B------:R-:W-:Y:S01]  /*13d0*/  UMOV UR7, 0x3f3c71c7 ;  /* 0x3f3c71c700077882 */ /* 0x000fe20000000000 */
[----:B------:R-:W-:-:S05]  /*13e0*/  DMUL R18, R10, R18 ;  /* 0x000000120a127228 */ /* 0x000fca0000000000 */
        /* <DEDUP_REMOVED lines=21> */
.L_x_9:
[----:B------:R-:W-:Y:S05]  /*1540*/  BSYNC.RECONVERGENT B0 ;  /* 0x0000000000007941 */ /* 0x000fea0003800200 */
.L_x_8:
[----:B-1----:R-:W-:-:S06]  /*1550*/  DFMA R2, R4, -R10, R2 ;  /* 0x8000000a0402722b */ /* 0x002fcc0000000002 */
[----:B0-----:R3:W4:Y:S05]  /*1560*/  F2F.F32.F64 R22, R2 ;  /* 0x0000000200167310 */ /* 0x00172a0000301000 */
.L_x_0:
[----:B-1-3--:R-:W1:Y:S02]  /*1570*/  LDC.64 R2, c[0x0][0x398] ;  /* 0x0000e600ff027b82 */ /* 0x00ae640000000a00 */
[----:B-1----:R-:W-:-:S05]  /*1580*/  IMAD.WIDE.U32 R2, R0, 0x4, R2 ;  /* 0x0000000400027825 */ /* 0x002fca00078e0002 */
[----:B----4-:R-:W-:Y:S01]  /*1590*/  STG.E desc[UR8][R2.64], R22 ;  /* 0x0000001602007986 */ /* 0x010fe2000c101908 */
[----:B------:R-:W-:Y:S05]  /*15a0*/  EXIT ;  /* 0x000000000000794d */ /* 0x000fea0003800000 */
.L_x_10:
[----:B------:R-:W-:-:S00]  /*15b0*/  BRA `(.L_x_10) ;  /* 0xfffffffc00fc7947 */ /* 0x000fc0000383ffff */
[----:B------:R-:W-:-:S00]  /*15c0*/  NOP ;  /* 0x0000000000007918 */ /* 0x000fc00000000000 */
        /* <DEDUP_REMOVED lines=11> */
.L_x_11:


//--------------------- .nv.shared.reserved.0     --------------------------
	.section	.nv.shared.reserved.0,"aw",@nobits
	.weak		__nv_reservedSMEM_offset_0_alias
	.size		__nv_reservedSMEM_offset_0_alias, 0, 64
	.other		__nv_reservedSMEM_offset_0_alias,@"STO_CUDA_RESERVED_SHARED STV_DEFAULT"
__nv_reservedSMEM_offset_0_alias:
	.zero		0
	.zero		64


//--------------------- .nv.constant0._Z13cross_entropyiiPfS_S_ --------------------------
	.section	.nv.constant0._Z13cross_entropyiiPfS_S_,"a",@progbits
	.sectionflags	@""
	.align	4
.nv.constant0._Z13cross_entropyiiPfS_S_:
	.zero		928


//--------------------- SYMBOLS --------------------------

	.type		.nv.reservedSmem.offset0,@object
	.size		.nv.reservedSmem.offset0,0x4
